//
// Generated by NVIDIA NVVM Compiler
//
// Compiler Build ID: CL-36424714
// Cuda compilation tools, release 13.0, V13.0.88
// Based on NVVM 20.0.0
//

.version 9.0
.target sm_100
.address_size 64

	// .globl	_Z14initialDataGPUPfii

.visible .entry _Z14initialDataGPUPfii(
	.param .u64 .ptr .align 1 _Z14initialDataGPUPfii_param_0,
	.param .u32 _Z14initialDataGPUPfii_param_1,
	.param .u32 _Z14initialDataGPUPfii_param_2
)
{
	.reg .pred 	%p<2>;
	.reg .b32 	%r<13>;
	.reg .b32 	%f<3>;
	.reg .b64 	%rd<5>;

	ld.param.u64 	%rd1, [_Z14initialDataGPUPfii_param_0];
	ld.param.u32 	%r2, [_Z14initialDataGPUPfii_param_1];
	ld.param.u32 	%r3, [_Z14initialDataGPUPfii_param_2];
	mov.u32 	%r4, %tid.x;
	mov.u32 	%r5, %ctaid.x;
	mov.u32 	%r6, %ntid.x;
	mad.lo.s32 	%r7, %r5, %r6, %r4;
	mov.u32 	%r8, %tid.y;
	mov.u32 	%r9, %ctaid.y;
	mov.u32 	%r10, %ntid.y;
	mad.lo.s32 	%r11, %r9, %r10, %r8;
	mad.lo.s32 	%r1, %r2, %r11, %r7;
	mul.lo.s32 	%r12, %r3, %r2;
	setp.ge.u32 	%p1, %r1, %r12;
	@%p1 bra 	$L__BB0_2;
	cvta.to.global.u64 	%rd2, %rd1;
	cvt.rn.f32.u32 	%f1, %r1;
	add.f32 	%f2, %f1, 0fC53B8000;
	mul.wide.u32 	%rd3, %r1, 4;
	add.s64 	%rd4, %rd2, %rd3;
	st.global.f32 	[%rd4], %f2;
$L__BB0_2:
	ret;

}
	// .globl	_Z15del_fake_shadowPfii
.visible .entry _Z15del_fake_shadowPfii(
	.param .u64 .ptr .align 1 _Z15del_fake_shadowPfii_param_0,
	.param .u32 _Z15del_fake_shadowPfii_param_1,
	.param .u32 _Z15del_fake_shadowPfii_param_2
)
{
	.reg .pred 	%p<4>;
	.reg .b32 	%r<15>;
	.reg .b32 	%f<2>;
	.reg .b64 	%rd<5>;

	ld.param.u64 	%rd2, [_Z15del_fake_shadowPfii_param_0];
	ld.param.u32 	%r2, [_Z15del_fake_shadowPfii_param_1];
	ld.param.u32 	%r3, [_Z15del_fake_shadowPfii_param_2];
	mov.u32 	%r4, %tid.x;
	mov.u32 	%r5, %ctaid.x;
	mov.u32 	%r6, %ntid.x;
	mad.lo.s32 	%r7, %r5, %r6, %r4;
	mov.u32 	%r8, %tid.y;
	mov.u32 	%r9, %ctaid.y;
	mov.u32 	%r10, %ntid.y;
	mad.lo.s32 	%r11, %r9, %r10, %r8;
	mad.lo.s32 	%r1, %r2, %r11, %r7;
	mul.lo.s32 	%r12, %r3, %r2;
	setp.ge.u32 	%p1, %r1, %r12;
	@%p1 bra 	$L__BB1_5;
	cvta.to.global.u64 	%rd3, %rd2;
	mul.wide.u32 	%rd4, %r1, 4;
	add.s64 	%rd1, %rd3, %rd4;
	ld.global.f32 	%f1, [%rd1];
	setp.geu.f32 	%p2, %f1, 0fC47A0000;
	@%p2 bra 	$L__BB1_3;
	mov.b32 	%r14, -998637568;
	st.global.u32 	[%rd1], %r14;
	bra.uni 	$L__BB1_5;
$L__BB1_3:
	setp.leu.f32 	%p3, %f1, 0f447A0000;
	@%p3 bra 	$L__BB1_5;
	mov.b32 	%r13, 1148846080;
	st.global.u32 	[%rd1], %r13;
$L__BB1_5:
	ret;

}


// ===== COMPILED SASS (sm_100) =====

	.target	sm_100

	.elftype	@"ET_EXEC"


//--------------------- .note.nv.tkinfo           --------------------------
	.section	.note.nv.tkinfo,"",@"SHT_NOTE"
	.sectionflags	@"SHF_NOTE_NV_TKINFO"
	.tkinfo
        /*0018*/ 	.word	0x00000002
        /*0030*/ 	.string	""
        /*0030*/ 	.string	"ptxas"
        /*0030*/ 	.string	"Cuda compilation tools, release 13.0, V13.0.88"
        /*0030*/ 	.string	"Build cuda_13.0.r13.0/compiler.36424714_0"
        /*0030*/ 	.string	"-arch sm_100 -m 64 "



//--------------------- .note.nv.cuinfo           --------------------------
	.section	.note.nv.cuinfo,"",@"SHT_NOTE"
	.sectionflags	@"SHF_NOTE_NV_CUINFO"
        /*0018*/ 	.short	0x0002
        /*001a*/ 	.short	0x0064
        /*001c*/ 	.short	0x0082
	.zero		2


//--------------------- .nv.info                  --------------------------
	.section	.nv.info,"",@"SHT_CUDA_INFO"
	.align	4


	//----- nvinfo : EIATTR_REGCOUNT
	.align		4
        /*0000*/ 	.byte	0x04, 0x2f
        /*0002*/ 	.short	(.L_1 - .L_0)
	.align		4
.L_0:
        /*0004*/ 	.word	index@(_Z14initialDataGPUPfii)
        /*0008*/ 	.word	0x00000008


	//----- nvinfo : EIATTR_FRAME_SIZE
	.align		4
.L_1:
        /*000c*/ 	.byte	0x04, 0x11
        /*000e*/ 	.short	(.L_3 - .L_2)
	.align		4
.L_2:
        /*0010*/ 	.word	index@(_Z14initialDataGPUPfii)
        /*0014*/ 	.word	0x00000000


	//----- nvinfo : EIATTR_REGCOUNT
	.align		4
.L_3:
        /*0018*/ 	.byte	0x04, 0x2f
        /*001a*/ 	.short	(.L_5 - .L_4)
	.align		4
.L_4:
        /*001c*/ 	.word	index@(_Z15del_fake_shadowPfii)
        /*0020*/ 	.word	0x00000008


	//----- nvinfo : EIATTR_FRAME_SIZE
	.align		4
.L_5:
        /*0024*/ 	.byte	0x04, 0x11
        /*0026*/ 	.short	(.L_7 - .L_6)
	.align		4
.L_6:
        /*0028*/ 	.word	index@(_Z15del_fake_shadowPfii)
        /*002c*/ 	.word	0x00000000


	//----- nvinfo : EIATTR_MIN_STACK_SIZE
	.align		4
.L_7:
        /*0030*/ 	.byte	0x04, 0x12
        /*0032*/ 	.short	(.L_9 - .L_8)
	.align		4
.L_8:
        /*0034*/ 	.word	index@(_Z15del_fake_shadowPfii)
        /*0038*/ 	.word	0x00000000


	//----- nvinfo : EIATTR_MIN_STACK_SIZE
	.align		4
.L_9:
        /*003c*/ 	.byte	0x04, 0x12
        /*003e*/ 	.short	(.L_11 - .L_10)
	.align		4
.L_10:
        /*0040*/ 	.word	index@(_Z14initialDataGPUPfii)
        /*0044*/ 	.word	0x00000000
.L_11:


//--------------------- .nv.compat                --------------------------
	.section	.nv.compat,"",@"SHT_CUDA_COMPAT_INFO"
	.align	4
        /*0000*/ 	.byte	0x02, 0x09, 0x00, 0x00, 0x02, 0x02, 0x01, 0x00, 0x02, 0x05, 0x05, 0x00, 0x03, 0x07, 0x01, 0x01
        /*0010*/ 	.byte	0x02, 0x03, 0x00, 0x00, 0x02, 0x06, 0x01, 0x00, 0x04, 0x0b, 0x08, 0x00, 0x01, 0x00, 0x00, 0x00
        /*0020*/ 	.byte	0x00, 0x00, 0x00, 0x00


//--------------------- .nv.info._Z15del_fake_shadowPfii --------------------------
	.section	.nv.info._Z15del_fake_shadowPfii,"",@"SHT_CUDA_INFO"
	.sectionflags	@""
	.align	4


	//----- nvinfo : EIATTR_CUDA_API_VERSION
	.align		4
        /*0000*/ 	.byte	0x04, 0x37
        /*0002*/ 	.short	(.L_13 - .L_12)
.L_12:
        /*0004*/ 	.word	0x00000082


	//----- nvinfo : EIATTR_KPARAM_INFO
	.align		4
.L_13:
        /*0008*/ 	.byte	0x04, 0x17
        /*000a*/ 	.short	(.L_15 - .L_14)
.L_14:
        /*000c*/ 	.word	0x00000000
        /*0010*/ 	.short	0x0002
        /*0012*/ 	.short	0x000c
        /*0014*/ 	.byte	0x00, 0xf0, 0x11, 0x00


	//----- nvinfo : EIATTR_KPARAM_INFO
	.align		4
.L_15:
        /*0018*/ 	.byte	0x04, 0x17
        /*001a*/ 	.short	(.L_17 - .L_16)
.L_16:
        /*001c*/ 	.word	0x00000000
        /*0020*/ 	.short	0x0001
        /*0022*/ 	.short	0x0008
        /*0024*/ 	.byte	0x00, 0xf0, 0x11, 0x00


	//----- nvinfo : EIATTR_KPARAM_INFO
	.align		4
.L_17:
        /*0028*/ 	.byte	0x04, 0x17
        /*002a*/ 	.short	(.L_19 - .L_18)
.L_18:
        /*002c*/ 	.word	0x00000000
        /*0030*/ 	.short	0x0000
        /*0032*/ 	.short	0x0000
        /*0034*/ 	.byte	0x00, 0xf5, 0x21, 0x00


	//----- nvinfo : EIATTR_SPARSE_MMA_MASK
	.align		4
.L_19:
        /*0038*/ 	.byte	0x03, 0x50
        /*003a*/ 	.short	0x0000


	//----- nvinfo : EIATTR_MAXREG_COUNT
	.align		4
        /*003c*/ 	.byte	0x03, 0x1b
        /*003e*/ 	.short	0x00ff


	//----- nvinfo : EIATTR_MERCURY_ISA_VERSION
	.align		4
        /*0040*/ 	.byte	0x03, 0x5f
        /*0042*/ 	.short	0x0101


	//----- nvinfo : EIATTR_VRC_CTA_INIT_COUNT
	.align		4
        /*0044*/ 	.byte	0x02, 0x4a
	.zero		1
	.zero		1


	//----- nvinfo : EIATTR_EXIT_INSTR_OFFSETS
	.align		4
        /*0048*/ 	.byte	0x04, 0x1c
        /*004a*/ 	.short	(.L_21 - .L_20)


	//   ....[0]....
.L_20:
        /*004c*/ 	.word	0x000000d0


	//   ....[1]....
        /*0050*/ 	.word	0x00000150


	//   ....[2]....
        /*0054*/ 	.word	0x00000170


	//   ....[3]....
        /*0058*/ 	.word	0x000001a0


	//----- nvinfo : EIATTR_CBANK_PARAM_SIZE
	.align		4
.L_21:
        /*005c*/ 	.byte	0x03, 0x19
        /*005e*/ 	.short	0x0010


	//----- nvinfo : EIATTR_PARAM_CBANK
	.align		4
        /*0060*/ 	.byte	0x04, 0x0a
        /*0062*/ 	.short	(.L_23 - .L_22)
	.align		4
.L_22:
        /*0064*/ 	.word	index@(.nv.constant0._Z15del_fake_shadowPfii)
        /*0068*/ 	.short	0x0380
        /*006a*/ 	.short	0x0010


	//----- nvinfo : EIATTR_SW_WAR
	.align		4
.L_23:
        /*006c*/ 	.byte	0x04, 0x36
        /*006e*/ 	.short	(.L_25 - .L_24)
.L_24:
        /*0070*/ 	.word	0x00000008
.L_25:


//--------------------- .nv.info._Z14initialDataGPUPfii --------------------------
	.section	.nv.info._Z14initialDataGPUPfii,"",@"SHT_CUDA_INFO"
	.sectionflags	@""
	.align	4


	//----- nvinfo : EIATTR_CUDA_API_VERSION
	.align		4
        /*0000*/ 	.byte	0x04, 0x37
        /*0002*/ 	.short	(.L_27 - .L_26)
.L_26:
        /*0004*/ 	.word	0x00000082


	//----- nvinfo : EIATTR_KPARAM_INFO
	.align		4
.L_27:
        /*0008*/ 	.byte	0x04, 0x17
        /*000a*/ 	.short	(.L_29 - .L_28)
.L_28:
        /*000c*/ 	.word	0x00000000
        /*0010*/ 	.short	0x0002
        /*0012*/ 	.short	0x000c
        /*0014*/ 	.byte	0x00, 0xf0, 0x11, 0x00


	//----- nvinfo : EIATTR_KPARAM_INFO
	.align		4
.L_29:
        /*0018*/ 	.byte	0x04, 0x17
        /*001a*/ 	.short	(.L_31 - .L_30)
.L_30:
        /*001c*/ 	.word	0x00000000
        /*0020*/ 	.short	0x0001
        /*0022*/ 	.short	0x0008
        /*0024*/ 	.byte	0x00, 0xf0, 0x11, 0x00


	//----- nvinfo : EIATTR_KPARAM_INFO
	.align		4
.L_31:
        /*0028*/ 	.byte	0x04, 0x17
        /*002a*/ 	.short	(.L_33 - .L_32)
.L_32:
        /*002c*/ 	.word	0x00000000
        /*0030*/ 	.short	0x0000
        /*0032*/ 	.short	0x0000
        /*0034*/ 	.byte	0x00, 0xf5, 0x21, 0x00


	//----- nvinfo : EIATTR_SPARSE_MMA_MASK
	.align		4
.L_33:
        /*0038*/ 	.byte	0x03, 0x50
        /*003a*/ 	.short	0x0000


	//----- nvinfo : EIATTR_MAXREG_COUNT
	.align		4
        /*003c*/ 	.byte	0x03, 0x1b
        /*003e*/ 	.short	0x00ff


	//----- nvinfo : EIATTR_MERCURY_ISA_VERSION
	.align		4
        /*0040*/ 	.byte	0x03, 0x5f
        /*0042*/ 	.short	0x0101


	//----- nvinfo : EIATTR_VRC_CTA_INIT_COUNT
	.align		4
        /*0044*/ 	.byte	0x02, 0x4a
	.zero		1
	.zero		1


	//----- nvinfo : EIATTR_EXIT_INSTR_OFFSETS
	.align		4
        /*0048*/ 	.byte	0x04, 0x1c
        /*004a*/ 	.short	(.L_35 - .L_34)


	//   ....[0]....
.L_34:
        /*004c*/ 	.word	0x000000d0


	//   ....[1]....
        /*0050*/ 	.word	0x00000140


	//----- nvinfo : EIATTR_CBANK_PARAM_SIZE
	.align		4
.L_35:
        /*0054*/ 	.byte	0x03, 0x19
        /*0056*/ 	.short	0x0010


	//----- nvinfo : EIATTR_PARAM_CBANK
	.align		4
        /*0058*/ 	.byte	0x04, 0x0a
        /*005a*/ 	.short	(.L_37 - .L_36)
	.align		4
.L_36:
        /*005c*/ 	.word	index@(.nv.constant0._Z14initialDataGPUPfii)
        /*0060*/ 	.short	0x0380
        /*0062*/ 	.short	0x0010


	//----- nvinfo : EIATTR_SW_WAR
	.align		4
.L_37:
        /*0064*/ 	.byte	0x04, 0x36
        /*0066*/ 	.short	(.L_39 - .L_38)
.L_38:
        /*0068*/ 	.word	0x00000008
.L_39:


//--------------------- .nv.callgraph             --------------------------
	.section	.nv.callgraph,"",@"SHT_CUDA_CALLGRAPH"
	.align	4
	.sectionentsize	8
	.align		4
        /*0000*/ 	.word	0x00000000
	.align		4
        /*0004*/ 	.word	0xffffffff
	.align		4
        /*0008*/ 	.word	0x00000000
	.align		4
        /*000c*/ 	.word	0xfffffffe
	.align		4
        /*0010*/ 	.word	0x00000000
	.align		4
        /*0014*/ 	.word	0xfffffffd
	.align		4
        /*0018*/ 	.word	0x00000000
	.align		4
        /*001c*/ 	.word	0xfffffffc


//--------------------- .text._Z15del_fake_shadowPfii --------------------------
	.section	.text._Z15del_fake_shadowPfii,"ax",@progbits
	.align	128
        .global         _Z15del_fake_shadowPfii
        .type           _Z15del_fake_shadowPfii,@function
        .size           _Z15del_fake_shadowPfii,(.L_x_2 - _Z15del_fake_shadowPfii)
        .other          _Z15del_fake_shadowPfii,@"STO_CUDA_ENTRY STV_DEFAULT"
_Z15del_fake_shadowPfii:
.text._Z15del_fake_shadowPfii:
[----:B------:R-:W-:Y:S01]  /*0000*/  LDC R1, c[0x0][0x37c] ;  /* 0x0000df00ff017b82 */ /* 0x000fe20000000800 */
[----:B------:R-:W0:Y:S07]  /*0010*/  S2R R0, SR_TID.X ;  /* 0x0000000000007919 */ /* 0x000e2e0000002100 */
[----:B------:R-:W0:Y:S01]  /*0020*/  S2UR UR4, SR_CTAID.X ;  /* 0x00000000000479c3 */ /* 0x000e220000002500 */
[----:B------:R-:W1:Y:S01]  /*0030*/  LDCU.64 UR6, c[0x0][0x388] ;  /* 0x00007100ff0677ac */ /* 0x000e620008000a00 */
[----:B------:R-:W2:Y:S06]  /*0040*/  S2R R2, SR_TID.Y ;  /* 0x0000000000027919 */ /* 0x000eac0000002200 */
[----:B------:R-:W0:Y:S08]  /*0050*/  LDC R3, c[0x0][0x360] ;  /* 0x0000d800ff037b82 */ /* 0x000e300000000800 */
[----:B------:R-:W2:Y:S08]  /*0060*/  S2UR UR5, SR_CTAID.Y ;  /* 0x00000000000579c3 */ /* 0x000eb00000002600 */
[----:B------:R-:W2:Y:S01]  /*0070*/  LDC R5, c[0x0][0x364] ;  /* 0x0000d900ff057b82 */ /* 0x000ea20000000800 */
[----:B0-----:R-:W-:Y:S01]  /*0080*/  IMAD R0, R3, UR4, R0 ;  /* 0x0000000403007c24 */ /* 0x001fe2000f8e0200 */
[----:B-1----:R-:W-:Y:S01]  /*0090*/  UIMAD UR4, UR6, UR7, URZ ;  /* 0x00000007060472a4 */ /* 0x002fe2000f8e02ff */
[----:B--2---:R-:W-:-:S04]  /*00a0*/  IMAD R3, R5, UR5, R2 ;  /* 0x0000000505037c24 */ /* 0x004fc8000f8e0202 */
[----:B------:R-:W-:-:S05]  /*00b0*/  IMAD R5, R3, UR6, R0 ;  /* 0x0000000603057c24 */ /* 0x000fca000f8e0200 */
[----:B------:R-:W-:-:S13]  /*00c0*/  ISETP.GE.U32.AND P0, PT, R5, UR4, PT ;  /* 0x0000000405007c0c */ /* 0x000fda000bf06070 */
[----:B------:R-:W-:Y:S05]  /*00d0*/  @P0 EXIT ;  /* 0x000000000000094d */ /* 0x000fea0003800000 */
[----:B------:R-:W0:Y:S01]  /*00e0*/  LDC.64 R2, c[0x0][0x380] ;  /* 0x0000e000ff027b82 */ /* 0x000e220000000a00 */
[----:B------:R-:W1:Y:S01]  /*00f0*/  LDCU.64 UR4, c[0x0][0x358] ;  /* 0x00006b00ff0477ac */ /* 0x000e620008000a00 */
[----:B0-----:R-:W-:-:S05]  /*0100*/  IMAD.WIDE.U32 R2, R5, 0x4, R2 ;  /* 0x0000000405027825 */ /* 0x001fca00078e0002 */
[----:B-1----:R-:W2:Y:S02]  /*0110*/  LDG.E R0, desc[UR4][R2.64] ;  /* 0x0000000402007981 */ /* 0x002ea4000c1e1900 */
[----:B--2---:R-:W-:-:S13]  /*0120*/  FSETP.GEU.AND P0, PT, R0, -1000, PT ;  /* 0xc47a00000000780b */ /* 0x004fda0003f0e000 */
[----:B------:R-:W-:-:S05]  /*0130*/  @!P0 MOV R5, 0xc47a0000 ;  /* 0xc47a000000058802 */ /* 0x000fca0000000f00 */
[----:B------:R0:W-:Y:S01]  /*0140*/  @!P0 STG.E desc[UR4][R2.64], R5 ;  /* 0x0000000502008986 */ /* 0x0001e2000c101904 */
[----:B------:R-:W-:Y:S05]  /*0150*/  @!P0 EXIT ;  /* 0x000000000000894d */ /* 0x000fea0003800000 */
[----:B------:R-:W-:-:S13]  /*0160*/  FSETP.GT.AND P0, PT, R0, 1000, PT ;  /* 0x447a00000000780b */ /* 0x000fda0003f04000 */
[----:B------:R-:W-:Y:S05]  /*0170*/  @!P0 EXIT ;  /* 0x000000000000894d */ /* 0x000fea0003800000 */
[----:B0-----:R-:W-:-:S05]  /*0180*/  HFMA2 R5, -RZ, RZ, 4.4765625, 0 ;  /* 0x447a0000ff057431 */ /* 0x001fca00000001ff */
[----:B------:R-:W-:Y:S01]  /*0190*/  STG.E desc[UR4][R2.64], R5 ;  /* 0x0000000502007986 */ /* 0x000fe2000c101904 */
[----:B------:R-:W-:Y:S05]  /*01a0*/  EXIT ;  /* 0x000000000000794d */ /* 0x000fea0003800000 */
.L_x_0:
[----:B------:R-:W-:-:S00]  /*01b0*/  BRA `(.L_x_0) ;  /* 0xfffffffc00fc7947 */ /* 0x000fc0000383ffff */
[----:B------:R-:W-:-:S00]  /*01c0*/  NOP ;  /* 0x0000000000007918 */ /* 0x000fc00000000000 */
        /* <DEDUP_REMOVED lines=11> */
.L_x_2:


//--------------------- .text._Z14initialDataGPUPfii --------------------------
	.section	.text._Z14initialDataGPUPfii,"ax",@progbits
	.align	128
        .global         _Z14initialDataGPUPfii
        .type           _Z14initialDataGPUPfii,@function
        .size           _Z14initialDataGPUPfii,(.L_x_3 - _Z14initialDataGPUPfii)
        .other          _Z14initialDataGPUPfii,@"STO_CUDA_ENTRY STV_DEFAULT"
_Z14initialDataGPUPfii:
.text._Z14initialDataGPUPfii:
        /* <DEDUP_REMOVED lines=16> */
[----:B------:R-:W-:Y:S01]  /*0100*/  I2FP.F32.U32 R0, R5 ;  /* 0x0000000500007245 */ /* 0x000fe20000201000 */
[----:B0-----:R-:W-:-:S04]  /*0110*/  IMAD.WIDE.U32 R2, R5, 0x4, R2 ;  /* 0x0000000405027825 */ /* 0x001fc800078e0002 */
[----:B------:R-:W-:-:S05]  /*0120*/  FADD R5, R0, -3000 ;  /* 0xc53b800000057421 */ /* 0x000fca0000000000 */
[----:B-1----:R-:W-:Y:S01]  /*0130*/  STG.E desc[UR4][R2.64], R5 ;  /* 0x0000000502007986 */ /* 0x002fe2000c101904 */
[----:B------:R-:W-:Y:S05]  /*0140*/  EXIT ;  /* 0x000000000000794d */ /* 0x000fea0003800000 */
.L_x_1:
        /* <DEDUP_REMOVED lines=11> */
.L_x_3:


//--------------------- .nv.shared.reserved.0     --------------------------
	.section	.nv.shared.reserved.0,"aw",@nobits
	.weak		__nv_reservedSMEM_offset_0_alias
	.size		__nv_reservedSMEM_offset_0_alias, 0, 64
	.other		__nv_reservedSMEM_offset_0_alias,@"STO_CUDA_RESERVED_SHARED STV_DEFAULT"
__nv_reservedSMEM_offset_0_alias:
	.zero		0
	.zero		64


//--------------------- .nv.constant0._Z15del_fake_shadowPfii --------------------------
	.section	.nv.constant0._Z15del_fake_shadowPfii,"a",@progbits
	.sectionflags	@""
	.align	4
.nv.constant0._Z15del_fake_shadowPfii:
	.zero		912


//--------------------- .nv.constant0._Z14initialDataGPUPfii --------------------------
	.section	.nv.constant0._Z14initialDataGPUPfii,"a",@progbits
	.sectionflags	@""
	.align	4
.nv.constant0._Z14initialDataGPUPfii:
	.zero		912


//--------------------- SYMBOLS --------------------------

	.type		.nv.reservedSmem.offset0,@object
	.size		.nv.reservedSmem.offset0,0x4
